//
// Generated by NVIDIA NVVM Compiler
//
// Compiler Build ID: CL-36424714
// Cuda compilation tools, release 13.0, V13.0.88
// Based on NVVM 20.0.0
//

.version 9.0
.target sm_100
.address_size 64

	// .globl	_Z9llgtorquePfS_S_S_S_S_S_S_S_fi

.visible .entry _Z9llgtorquePfS_S_S_S_S_S_S_S_fi(
	.param .u64 .ptr .align 1 _Z9llgtorquePfS_S_S_S_S_S_S_S_fi_param_0,
	.param .u64 .ptr .align 1 _Z9llgtorquePfS_S_S_S_S_S_S_S_fi_param_1,
	.param .u64 .ptr .align 1 _Z9llgtorquePfS_S_S_S_S_S_S_S_fi_param_2,
	.param .u64 .ptr .align 1 _Z9llgtorquePfS_S_S_S_S_S_S_S_fi_param_3,
	.param .u64 .ptr .align 1 _Z9llgtorquePfS_S_S_S_S_S_S_S_fi_param_4,
	.param .u64 .ptr .align 1 _Z9llgtorquePfS_S_S_S_S_S_S_S_fi_param_5,
	.param .u64 .ptr .align 1 _Z9llgtorquePfS_S_S_S_S_S_S_S_fi_param_6,
	.param .u64 .ptr .align 1 _Z9llgtorquePfS_S_S_S_S_S_S_S_fi_param_7,
	.param .u64 .ptr .align 1 _Z9llgtorquePfS_S_S_S_S_S_S_S_fi_param_8,
	.param .f32 _Z9llgtorquePfS_S_S_S_S_S_S_S_fi_param_9,
	.param .u32 _Z9llgtorquePfS_S_S_S_S_S_S_S_fi_param_10
)
{
	.reg .pred 	%p<2>;
	.reg .b32 	%r<9>;
	.reg .b32 	%f<34>;
	.reg .b64 	%rd<34>;

	ld.param.u64 	%rd2, [_Z9llgtorquePfS_S_S_S_S_S_S_S_fi_param_1];
	ld.param.u64 	%rd4, [_Z9llgtorquePfS_S_S_S_S_S_S_S_fi_param_3];
	ld.param.u64 	%rd5, [_Z9llgtorquePfS_S_S_S_S_S_S_S_fi_param_4];
	ld.param.u64 	%rd8, [_Z9llgtorquePfS_S_S_S_S_S_S_S_fi_param_7];
	ld.param.f32 	%f1, [_Z9llgtorquePfS_S_S_S_S_S_S_S_fi_param_9];
	ld.param.u32 	%r2, [_Z9llgtorquePfS_S_S_S_S_S_S_S_fi_param_10];
	mov.u32 	%r3, %ctaid.y;
	mov.u32 	%r4, %nctaid.x;
	mov.u32 	%r5, %ctaid.x;
	mad.lo.s32 	%r6, %r3, %r4, %r5;
	mov.u32 	%r7, %ntid.x;
	mov.u32 	%r8, %tid.x;
	mad.lo.s32 	%r1, %r6, %r7, %r8;
	setp.ge.s32 	%p1, %r1, %r2;
	@%p1 bra 	$L__BB0_2;
	ld.param.u64 	%rd33, [_Z9llgtorquePfS_S_S_S_S_S_S_S_fi_param_8];
	ld.param.u64 	%rd32, [_Z9llgtorquePfS_S_S_S_S_S_S_S_fi_param_6];
	ld.param.u64 	%rd31, [_Z9llgtorquePfS_S_S_S_S_S_S_S_fi_param_5];
	ld.param.u64 	%rd30, [_Z9llgtorquePfS_S_S_S_S_S_S_S_fi_param_2];
	ld.param.u64 	%rd29, [_Z9llgtorquePfS_S_S_S_S_S_S_S_fi_param_0];
	cvta.to.global.u64 	%rd10, %rd4;
	cvta.to.global.u64 	%rd11, %rd5;
	cvta.to.global.u64 	%rd12, %rd31;
	cvta.to.global.u64 	%rd13, %rd32;
	cvta.to.global.u64 	%rd14, %rd8;
	cvta.to.global.u64 	%rd15, %rd33;
	cvta.to.global.u64 	%rd16, %rd29;
	cvta.to.global.u64 	%rd17, %rd2;
	cvta.to.global.u64 	%rd18, %rd30;
	mul.wide.s32 	%rd19, %r1, 4;
	add.s64 	%rd20, %rd10, %rd19;
	ld.global.f32 	%f2, [%rd20];
	add.s64 	%rd21, %rd11, %rd19;
	ld.global.f32 	%f3, [%rd21];
	add.s64 	%rd22, %rd12, %rd19;
	ld.global.f32 	%f4, [%rd22];
	add.s64 	%rd23, %rd13, %rd19;
	ld.global.f32 	%f5, [%rd23];
	add.s64 	%rd24, %rd14, %rd19;
	ld.global.f32 	%f6, [%rd24];
	add.s64 	%rd25, %rd15, %rd19;
	ld.global.f32 	%f7, [%rd25];
	mul.f32 	%f8, %f3, %f7;
	mul.f32 	%f9, %f4, %f6;
	sub.f32 	%f10, %f8, %f9;
	mul.f32 	%f11, %f4, %f5;
	mul.f32 	%f12, %f2, %f7;
	sub.f32 	%f13, %f11, %f12;
	mul.f32 	%f14, %f2, %f6;
	mul.f32 	%f15, %f3, %f5;
	sub.f32 	%f16, %f14, %f15;
	mul.f32 	%f17, %f4, %f13;
	mul.f32 	%f18, %f3, %f16;
	sub.f32 	%f19, %f17, %f18;
	mul.f32 	%f20, %f2, %f16;
	mul.f32 	%f21, %f4, %f10;
	sub.f32 	%f22, %f20, %f21;
	mul.f32 	%f23, %f3, %f10;
	mul.f32 	%f24, %f2, %f13;
	sub.f32 	%f25, %f23, %f24;
	fma.rn.f32 	%f26, %f1, %f1, 0f3F800000;
	rcp.rn.f32 	%f27, %f26;
	mul.f32 	%f28, %f1, %f19;
	mul.f32 	%f29, %f27, %f28;
	add.s64 	%rd26, %rd16, %rd19;
	st.global.f32 	[%rd26], %f29;
	mul.f32 	%f30, %f1, %f22;
	mul.f32 	%f31, %f27, %f30;
	add.s64 	%rd27, %rd17, %rd19;
	st.global.f32 	[%rd27], %f31;
	mul.f32 	%f32, %f1, %f25;
	mul.f32 	%f33, %f27, %f32;
	add.s64 	%rd28, %rd18, %rd19;
	st.global.f32 	[%rd28], %f33;
$L__BB0_2:
	ret;

}


// ===== COMPILED SASS (sm_100) =====

	.target	sm_100

	.elftype	@"ET_EXEC"


//--------------------- .note.nv.tkinfo           --------------------------
	.section	.note.nv.tkinfo,"",@"SHT_NOTE"
	.sectionflags	@"SHF_NOTE_NV_TKINFO"
	.tkinfo
        /*0018*/ 	.word	0x00000002
        /*0030*/ 	.string	""
        /*0030*/ 	.string	"ptxas"
        /*0030*/ 	.string	"Cuda compilation tools, release 13.0, V13.0.88"
        /*0030*/ 	.string	"Build cuda_13.0.r13.0/compiler.36424714_0"
        /*0030*/ 	.string	"-arch sm_100 -m 64 "



//--------------------- .note.nv.cuinfo           --------------------------
	.section	.note.nv.cuinfo,"",@"SHT_NOTE"
	.sectionflags	@"SHF_NOTE_NV_CUINFO"
        /*0018*/ 	.short	0x0002
        /*001a*/ 	.short	0x0064
        /*001c*/ 	.short	0x0082
	.zero		2


//--------------------- .nv.info                  --------------------------
	.section	.nv.info,"",@"SHT_CUDA_INFO"
	.align	4


	//----- nvinfo : EIATTR_REGCOUNT
	.align		4
        /*0000*/ 	.byte	0x04, 0x2f
        /*0002*/ 	.short	(.L_1 - .L_0)
	.align		4
.L_0:
        /*0004*/ 	.word	index@(_Z9llgtorquePfS_S_S_S_S_S_S_S_fi)
        /*0008*/ 	.word	0x00000015


	//----- nvinfo : EIATTR_FRAME_SIZE
	.align		4
.L_1:
        /*000c*/ 	.byte	0x04, 0x11
        /*000e*/ 	.short	(.L_3 - .L_2)
	.align		4
.L_2:
        /*0010*/ 	.word	index@($__internal_0_$__cuda_sm20_rcp_rn_f32_slowpath)
        /*0014*/ 	.word	0x00000000


	//----- nvinfo : EIATTR_FRAME_SIZE
	.align		4
.L_3:
        /*0018*/ 	.byte	0x04, 0x11
        /*001a*/ 	.short	(.L_5 - .L_4)
	.align		4
.L_4:
        /*001c*/ 	.word	index@(_Z9llgtorquePfS_S_S_S_S_S_S_S_fi)
        /*0020*/ 	.word	0x00000000


	//----- nvinfo : EIATTR_MIN_STACK_SIZE
	.align		4
.L_5:
        /*0024*/ 	.byte	0x04, 0x12
        /*0026*/ 	.short	(.L_7 - .L_6)
	.align		4
.L_6:
        /*0028*/ 	.word	index@(_Z9llgtorquePfS_S_S_S_S_S_S_S_fi)
        /*002c*/ 	.word	0x00000000
.L_7:


//--------------------- .nv.compat                --------------------------
	.section	.nv.compat,"",@"SHT_CUDA_COMPAT_INFO"
	.align	4
        /*0000*/ 	.byte	0x02, 0x09, 0x00, 0x00, 0x02, 0x02, 0x01, 0x00, 0x02, 0x05, 0x05, 0x00, 0x03, 0x07, 0x01, 0x01
        /*0010*/ 	.byte	0x02, 0x03, 0x00, 0x00, 0x02, 0x06, 0x01, 0x00, 0x04, 0x0b, 0x08, 0x00, 0x09, 0x00, 0x00, 0x00
        /*0020*/ 	.byte	0x00, 0x00, 0x00, 0x00


//--------------------- .nv.info._Z9llgtorquePfS_S_S_S_S_S_S_S_fi --------------------------
	.section	.nv.info._Z9llgtorquePfS_S_S_S_S_S_S_S_fi,"",@"SHT_CUDA_INFO"
	.sectionflags	@""
	.align	4


	//----- nvinfo : EIATTR_CUDA_API_VERSION
	.align		4
        /*0000*/ 	.byte	0x04, 0x37
        /*0002*/ 	.short	(.L_9 - .L_8)
.L_8:
        /*0004*/ 	.word	0x00000082


	//----- nvinfo : EIATTR_KPARAM_INFO
	.align		4
.L_9:
        /*0008*/ 	.byte	0x04, 0x17
        /*000a*/ 	.short	(.L_11 - .L_10)
.L_10:
        /*000c*/ 	.word	0x00000000
        /*0010*/ 	.short	0x000a
        /*0012*/ 	.short	0x004c
        /*0014*/ 	.byte	0x00, 0xf0, 0x11, 0x00


	//----- nvinfo : EIATTR_KPARAM_INFO
	.align		4
.L_11:
        /*0018*/ 	.byte	0x04, 0x17
        /*001a*/ 	.short	(.L_13 - .L_12)
.L_12:
        /*001c*/ 	.word	0x00000000
        /*0020*/ 	.short	0x0009
        /*0022*/ 	.short	0x0048
        /*0024*/ 	.byte	0x00, 0xf0, 0x11, 0x00


	//----- nvinfo : EIATTR_KPARAM_INFO
	.align		4
.L_13:
        /*0028*/ 	.byte	0x04, 0x17
        /*002a*/ 	.short	(.L_15 - .L_14)
.L_14:
        /*002c*/ 	.word	0x00000000
        /*0030*/ 	.short	0x0008
        /*0032*/ 	.short	0x0040
        /*0034*/ 	.byte	0x00, 0xf5, 0x21, 0x00


	//----- nvinfo : EIATTR_KPARAM_INFO
	.align		4
.L_15:
        /*0038*/ 	.byte	0x04, 0x17
        /*003a*/ 	.short	(.L_17 - .L_16)
.L_16:
        /*003c*/ 	.word	0x00000000
        /*0040*/ 	.short	0x0007
        /*0042*/ 	.short	0x0038
        /*0044*/ 	.byte	0x00, 0xf5, 0x21, 0x00


	//----- nvinfo : EIATTR_KPARAM_INFO
	.align		4
.L_17:
        /*0048*/ 	.byte	0x04, 0x17
        /*004a*/ 	.short	(.L_19 - .L_18)
.L_18:
        /*004c*/ 	.word	0x00000000
        /*0050*/ 	.short	0x0006
        /*0052*/ 	.short	0x0030
        /*0054*/ 	.byte	0x00, 0xf5, 0x21, 0x00


	//----- nvinfo : EIATTR_KPARAM_INFO
	.align		4
.L_19:
        /*0058*/ 	.byte	0x04, 0x17
        /*005a*/ 	.short	(.L_21 - .L_20)
.L_20:
        /*005c*/ 	.word	0x00000000
        /*0060*/ 	.short	0x0005
        /*0062*/ 	.short	0x0028
        /*0064*/ 	.byte	0x00, 0xf5, 0x21, 0x00


	//----- nvinfo : EIATTR_KPARAM_INFO
	.align		4
.L_21:
        /*0068*/ 	.byte	0x04, 0x17
        /*006a*/ 	.short	(.L_23 - .L_22)
.L_22:
        /*006c*/ 	.word	0x00000000
        /*0070*/ 	.short	0x0004
        /*0072*/ 	.short	0x0020
        /*0074*/ 	.byte	0x00, 0xf5, 0x21, 0x00


	//----- nvinfo : EIATTR_KPARAM_INFO
	.align		4
.L_23:
        /*0078*/ 	.byte	0x04, 0x17
        /*007a*/ 	.short	(.L_25 - .L_24)
.L_24:
        /*007c*/ 	.word	0x00000000
        /*0080*/ 	.short	0x0003
        /*0082*/ 	.short	0x0018
        /*0084*/ 	.byte	0x00, 0xf5, 0x21, 0x00


	//----- nvinfo : EIATTR_KPARAM_INFO
	.align		4
.L_25:
        /*0088*/ 	.byte	0x04, 0x17
        /*008a*/ 	.short	(.L_27 - .L_26)
.L_26:
        /*008c*/ 	.word	0x00000000
        /*0090*/ 	.short	0x0002
        /*0092*/ 	.short	0x0010
        /*0094*/ 	.byte	0x00, 0xf5, 0x21, 0x00


	//----- nvinfo : EIATTR_KPARAM_INFO
	.align		4
.L_27:
        /*0098*/ 	.byte	0x04, 0x17
        /*009a*/ 	.short	(.L_29 - .L_28)
.L_28:
        /*009c*/ 	.word	0x00000000
        /*00a0*/ 	.short	0x0001
        /*00a2*/ 	.short	0x0008
        /*00a4*/ 	.byte	0x00, 0xf5, 0x21, 0x00


	//----- nvinfo : EIATTR_KPARAM_INFO
	.align		4
.L_29:
        /*00a8*/ 	.byte	0x04, 0x17
        /*00aa*/ 	.short	(.L_31 - .L_30)
.L_30:
        /*00ac*/ 	.word	0x00000000
        /*00b0*/ 	.short	0x0000
        /*00b2*/ 	.short	0x0000
        /*00b4*/ 	.byte	0x00, 0xf5, 0x21, 0x00


	//----- nvinfo : EIATTR_SPARSE_MMA_MASK
	.align		4
.L_31:
        /*00b8*/ 	.byte	0x03, 0x50
        /*00ba*/ 	.short	0x0000


	//----- nvinfo : EIATTR_MAXREG_COUNT
	.align		4
        /*00bc*/ 	.byte	0x03, 0x1b
        /*00be*/ 	.short	0x00ff


	//----- nvinfo : EIATTR_MERCURY_ISA_VERSION
	.align		4
        /*00c0*/ 	.byte	0x03, 0x5f
        /*00c2*/ 	.short	0x0101


	//----- nvinfo : EIATTR_VRC_CTA_INIT_COUNT
	.align		4
        /*00c4*/ 	.byte	0x02, 0x4a
	.zero		1
	.zero		1


	//----- nvinfo : EIATTR_EXIT_INSTR_OFFSETS
	.align		4
        /*00c8*/ 	.byte	0x04, 0x1c
        /*00ca*/ 	.short	(.L_33 - .L_32)


	//   ....[0]....
.L_32:
        /*00cc*/ 	.word	0x000000a0


	//   ....[1]....
        /*00d0*/ 	.word	0x00000470


	//----- nvinfo : EIATTR_CRS_STACK_SIZE
	.align		4
.L_33:
        /*00d4*/ 	.byte	0x04, 0x1e
        /*00d6*/ 	.short	(.L_35 - .L_34)
.L_34:
        /*00d8*/ 	.word	0x00000000


	//----- nvinfo : EIATTR_CBANK_PARAM_SIZE
	.align		4
.L_35:
        /*00dc*/ 	.byte	0x03, 0x19
        /*00de*/ 	.short	0x0050


	//----- nvinfo : EIATTR_PARAM_CBANK
	.align		4
        /*00e0*/ 	.byte	0x04, 0x0a
        /*00e2*/ 	.short	(.L_37 - .L_36)
	.align		4
.L_36:
        /*00e4*/ 	.word	index@(.nv.constant0._Z9llgtorquePfS_S_S_S_S_S_S_S_fi)
        /*00e8*/ 	.short	0x0380
        /*00ea*/ 	.short	0x0050


	//----- nvinfo : EIATTR_SW_WAR
	.align		4
.L_37:
        /*00ec*/ 	.byte	0x04, 0x36
        /*00ee*/ 	.short	(.L_39 - .L_38)
.L_38:
        /*00f0*/ 	.word	0x00000008
.L_39:


//--------------------- .nv.callgraph             --------------------------
	.section	.nv.callgraph,"",@"SHT_CUDA_CALLGRAPH"
	.align	4
	.sectionentsize	8
	.align		4
        /*0000*/ 	.word	0x00000000
	.align		4
        /*0004*/ 	.word	0xffffffff
	.align		4
        /*0008*/ 	.word	0x00000000
	.align		4
        /*000c*/ 	.word	0xfffffffe
	.align		4
        /*0010*/ 	.word	0x00000000
	.align		4
        /*0014*/ 	.word	0xfffffffd
	.align		4
        /*0018*/ 	.word	0x00000000
	.align		4
        /*001c*/ 	.word	0xfffffffc


//--------------------- .text._Z9llgtorquePfS_S_S_S_S_S_S_S_fi --------------------------
	.section	.text._Z9llgtorquePfS_S_S_S_S_S_S_S_fi,"ax",@progbits
	.align	128
        .global         _Z9llgtorquePfS_S_S_S_S_S_S_S_fi
        .type           _Z9llgtorquePfS_S_S_S_S_S_S_S_fi,@function
        .size           _Z9llgtorquePfS_S_S_S_S_S_S_S_fi,(.L_x_6 - _Z9llgtorquePfS_S_S_S_S_S_S_S_fi)
        .other          _Z9llgtorquePfS_S_S_S_S_S_S_S_fi,@"STO_CUDA_ENTRY STV_DEFAULT"
_Z9llgtorquePfS_S_S_S_S_S_S_S_fi:
.text._Z9llgtorquePfS_S_S_S_S_S_S_S_fi:
[----:B------:R-:W-:Y:S01]  /*0000*/  LDC R1, c[0x0][0x37c] ;  /* 0x0000df00ff017b82 */ /* 0x000fe20000000800 */
[----:B------:R-:W0:Y:S07]  /*0010*/  S2R R3, SR_TID.X ;  /* 0x0000000000037919 */ /* 0x000e2e0000002100 */
[----:B------:R-:W-:Y:S01]  /*0020*/  S2UR UR4, SR_CTAID.Y ;  /* 0x00000000000479c3 */ /* 0x000fe20000002600 */
[----:B------:R-:W1:Y:S01]  /*0030*/  LDCU UR5, c[0x0][0x370] ;  /* 0x00006e00ff0577ac */ /* 0x000e620008000800 */
[----:B------:R-:W2:Y:S06]  /*0040*/  LDCU UR7, c[0x0][0x3cc] ;  /* 0x00007980ff0777ac */ /* 0x000eac0008000800 */
[----:B------:R-:W1:Y:S08]  /*0050*/  S2UR UR6, SR_CTAID.X ;  /* 0x00000000000679c3 */ /* 0x000e700000002500 */
[----:B------:R-:W0:Y:S01]  /*0060*/  LDC R2, c[0x0][0x360] ;  /* 0x0000d800ff027b82 */ /* 0x000e220000000800 */
[----:B-1----:R-:W-:-:S06]  /*0070*/  UIMAD UR4, UR4, UR5, UR6 ;  /* 0x00000005040472a4 */ /* 0x002fcc000f8e0206 */
[----:B0-----:R-:W-:-:S05]  /*0080*/  IMAD R2, R2, UR4, R3 ;  /* 0x0000000402027c24 */ /* 0x001fca000f8e0203 */
[----:B--2---:R-:W-:-:S13]  /*0090*/  ISETP.GE.AND P0, PT, R2, UR7, PT ;  /* 0x0000000702007c0c */ /* 0x004fda000bf06270 */
[----:B------:R-:W-:Y:S05]  /*00a0*/  @P0 EXIT ;  /* 0x000000000000094d */ /* 0x000fea0003800000 */
[----:B------:R-:W0:Y:S01]  /*00b0*/  LDC.64 R10, c[0x0][0x3a8] ;  /* 0x0000ea00ff0a7b82 */ /* 0x000e220000000a00 */
[----:B------:R-:W1:Y:S07]  /*00c0*/  LDCU.64 UR4, c[0x0][0x358] ;  /* 0x00006b00ff0477ac */ /* 0x000e6e0008000a00 */
[----:B------:R-:W2:Y:S08]  /*00d0*/  LDC.64 R12, c[0x0][0x3b0] ;  /* 0x0000ec00ff0c7b82 */ /* 0x000eb00000000a00 */
[----:B------:R-:W3:Y:S08]  /*00e0*/  LDC.64 R14, c[0x0][0x3b8] ;  /* 0x0000ee00ff0e7b82 */ /* 0x000ef00000000a00 */
[----:B------:R-:W4:Y:S08]  /*00f0*/  LDC.64 R16, c[0x0][0x3c0] ;  /* 0x0000f000ff107b82 */ /* 0x000f300000000a00 */
[----:B------:R-:W5:Y:S08]  /*0100*/  LDC.64 R4, c[0x0][0x398] ;  /* 0x0000e600ff047b82 */ /* 0x000f700000000a00 */
[----:B------:R-:W5:Y:S01]  /*0110*/  LDC.64 R6, c[0x0][0x3a0] ;  /* 0x0000e800ff067b82 */ /* 0x000f620000000a00 */
[----:B0-----:R-:W-:-:S04]  /*0120*/  IMAD.WIDE R10, R2, 0x4, R10 ;  /* 0x00000004020a7825 */ /* 0x001fc800078e020a */
[C---:B--2---:R-:W-:Y:S02]  /*0130*/  IMAD.WIDE R12, R2.reuse, 0x4, R12 ;  /* 0x00000004020c7825 */ /* 0x044fe400078e020c */
[----:B-1----:R-:W2:Y:S01]  /*0140*/  LDG.E R10, desc[UR4][R10.64] ;  /* 0x000000040a0a7981 */ /* 0x002ea2000c1e1900 */
[----:B------:R-:W0:Y:S01]  /*0150*/  LDC R18, c[0x0][0x3c8] ;  /* 0x0000f200ff127b82 */ /* 0x000e220000000800 */
[C---:B---3--:R-:W-:Y:S02]  /*0160*/  IMAD.WIDE R14, R2.reuse, 0x4, R14 ;  /* 0x00000004020e7825 */ /* 0x048fe400078e020e */
[----:B------:R-:W3:Y:S02]  /*0170*/  LDG.E R12, desc[UR4][R12.64] ;  /* 0x000000040c0c7981 */ /* 0x000ee4000c1e1900 */
[C---:B----4-:R-:W-:Y:S02]  /*0180*/  IMAD.WIDE R16, R2.reuse, 0x4, R16 ;  /* 0x0000000402107825 */ /* 0x050fe400078e0210 */
[----:B------:R-:W2:Y:S02]  /*0190*/  LDG.E R15, desc[UR4][R14.64] ;  /* 0x000000040e0f7981 */ /* 0x000ea4000c1e1900 */
[----:B-----5:R-:W-:-:S02]  /*01a0*/  IMAD.WIDE R4, R2, 0x4, R4 ;  /* 0x0000000402047825 */ /* 0x020fc400078e0204 */
[----:B------:R-:W4:Y:S04]  /*01b0*/  LDG.E R16, desc[UR4][R16.64] ;  /* 0x0000000410107981 */ /* 0x000f28000c1e1900 */
[----:B------:R2:W4:Y:S01]  /*01c0*/  LDG.E R0, desc[UR4][R4.64] ;  /* 0x0000000404007981 */ /* 0x000522000c1e1900 */
[----:B------:R-:W-:-:S05]  /*01d0*/  IMAD.WIDE R6, R2, 0x4, R6 ;  /* 0x0000000402067825 */ /* 0x000fca00078e0206 */
[----:B------:R-:W3:Y:S01]  /*01e0*/  LDG.E R9, desc[UR4][R6.64] ;  /* 0x0000000406097981 */ /* 0x000ee2000c1e1900 */
[----:B0-----:R-:W-:-:S05]  /*01f0*/  FFMA R18, R18, R18, 1 ;  /* 0x3f80000012127423 */ /* 0x001fca0000000012 */
[----:B------:R-:W-:-:S04]  /*0200*/  IADD3 R8, PT, PT, R18, 0x1800000, RZ ;  /* 0x0180000012087810 */ /* 0x000fc80007ffe0ff */
[----:B------:R-:W-:-:S04]  /*0210*/  LOP3.LUT R8, R8, 0x7f800000, RZ, 0xc0, !PT ;  /* 0x7f80000008087812 */ /* 0x000fc800078ec0ff */
[----:B------:R-:W-:Y:S01]  /*0220*/  ISETP.GT.U32.AND P0, PT, R8, 0x1ffffff, PT ;  /* 0x01ffffff0800780c */ /* 0x000fe20003f04070 */
[-C--:B--2---:R-:W-:Y:S01]  /*0230*/  FMUL R4, R10, R15.reuse ;  /* 0x0000000f0a047220 */ /* 0x084fe20000400000 */
[----:B----4-:R-:W-:Y:S01]  /*0240*/  FMUL R3, R0, R16 ;  /* 0x0000001000037220 */ /* 0x010fe20000400000 */
[C---:B---3--:R-:W-:Y:S02]  /*0250*/  FMUL R5, R9.reuse, R12 ;  /* 0x0000000c09057220 */ /* 0x048fe40000400000 */
[C---:B------:R-:W-:Y:S01]  /*0260*/  FFMA R4, R9.reuse, R16, -R4 ;  /* 0x0000001009047223 */ /* 0x040fe20000000804 */
[----:B------:R-:W-:Y:S01]  /*0270*/  FFMA R3, R10, R12, -R3 ;  /* 0x0000000c0a037223 */ /* 0x000fe20000000803 */
[----:B------:R-:W-:Y:S02]  /*0280*/  FFMA R5, R0, R15, -R5 ;  /* 0x0000000f00057223 */ /* 0x000fe40000000805 */
[----:B------:R-:W-:Y:S01]  /*0290*/  FMUL R11, R10, R4 ;  /* 0x000000040a0b7220 */ /* 0x000fe20000400000 */
[----:B------:R-:W-:Y:S01]  /*02a0*/  FMUL R6, R0, R3 ;  /* 0x0000000300067220 */ /* 0x000fe20000400000 */
[----:B------:R-:W-:-:S02]  /*02b0*/  FMUL R7, R9, R5 ;  /* 0x0000000509077220 */ /* 0x000fc40000400000 */
[----:B------:R-:W-:Y:S01]  /*02c0*/  FFMA R8, R0, R5, -R11 ;  /* 0x0000000500087223 */ /* 0x000fe2000000080b */
[----:B------:R-:W-:Y:S01]  /*02d0*/  FFMA R9, R9, R4, -R6 ;  /* 0x0000000409097223 */ /* 0x000fe20000000806 */
[----:B------:R-:W-:Y:S01]  /*02e0*/  FFMA R3, R10, R3, -R7 ;  /* 0x000000030a037223 */ /* 0x000fe20000000807 */
[----:B------:R-:W-:Y:S06]  /*02f0*/  @P0 BRA `(.L_x_0) ;  /* 0x00000000000c0947 */ /* 0x000fec0003800000 */
[----:B------:R-:W-:-:S07]  /*0300*/  MOV R4, 0x320 ;  /* 0x0000032000047802 */ /* 0x000fce0000000f00 */
[----:B------:R-:W-:Y:S05]  /*0310*/  CALL.REL.NOINC `($__internal_0_$__cuda_sm20_rcp_rn_f32_slowpath) ;  /* 0x0000000000587944 */ /* 0x000fea0003c00000 */
[----:B------:R-:W-:Y:S05]  /*0320*/  BRA `(.L_x_1) ;  /* 0x0000000000107947 */ /* 0x000fea0003800000 */
.L_x_0:
[----:B------:R-:W0:Y:S02]  /*0330*/  MUFU.RCP R5, R18 ;  /* 0x0000001200057308 */ /* 0x000e240000001000 */
[----:B0-----:R-:W-:-:S04]  /*0340*/  FFMA R0, R18, R5, -1 ;  /* 0xbf80000012007423 */ /* 0x001fc80000000005 */
[----:B------:R-:W-:-:S04]  /*0350*/  FADD.FTZ R0, -R0, -RZ ;  /* 0x800000ff00007221 */ /* 0x000fc80000010100 */
[----:B------:R-:W-:-:S07]  /*0360*/  FFMA R0, R5, R0, R5 ;  /* 0x0000000005007223 */ /* 0x000fce0000000005 */
.L_x_1:
[----:B------:R-:W0:Y:S01]  /*0370*/  LDC.64 R10, c[0x0][0x380] ;  /* 0x0000e000ff0a7b82 */ /* 0x000e220000000a00 */
[----:B------:R-:W1:Y:S07]  /*0380*/  LDCU UR6, c[0x0][0x3c8] ;  /* 0x00007900ff0677ac */ /* 0x000e6e0008000800 */
[----:B------:R-:W2:Y:S08]  /*0390*/  LDC.64 R6, c[0x0][0x388] ;  /* 0x0000e200ff067b82 */ /* 0x000eb00000000a00 */
[----:B------:R-:W3:Y:S01]  /*03a0*/  LDC.64 R4, c[0x0][0x390] ;  /* 0x0000e400ff047b82 */ /* 0x000ee20000000a00 */
[----:B-1----:R-:W-:Y:S01]  /*03b0*/  FMUL R9, R9, UR6 ;  /* 0x0000000609097c20 */ /* 0x002fe20008400000 */
[----:B------:R-:W-:Y:S01]  /*03c0*/  FMUL R3, R3, UR6 ;  /* 0x0000000603037c20 */ /* 0x000fe20008400000 */
[----:B------:R-:W-:-:S02]  /*03d0*/  FMUL R13, R8, UR6 ;  /* 0x00000006080d7c20 */ /* 0x000fc40008400000 */
[-C--:B------:R-:W-:Y:S01]  /*03e0*/  FMUL R15, R9, R0.reuse ;  /* 0x00000000090f7220 */ /* 0x080fe20000400000 */
[----:B------:R-:W-:Y:S01]  /*03f0*/  FMUL R3, R3, R0 ;  /* 0x0000000003037220 */ /* 0x000fe20000400000 */
[----:B0-----:R-:W-:-:S04]  /*0400*/  IMAD.WIDE R8, R2, 0x4, R10 ;  /* 0x0000000402087825 */ /* 0x001fc800078e020a */
[----:B------:R-:W-:Y:S01]  /*0410*/  FMUL R13, R13, R0 ;  /* 0x000000000d0d7220 */ /* 0x000fe20000400000 */
[----:B------:R-:W-:Y:S01]  /*0420*/  STG.E desc[UR4][R8.64], R3 ;  /* 0x0000000308007986 */ /* 0x000fe2000c101904 */
[----:B--2---:R-:W-:-:S05]  /*0430*/  IMAD.WIDE R6, R2, 0x4, R6 ;  /* 0x0000000402067825 */ /* 0x004fca00078e0206 */
[----:B------:R-:W-:Y:S01]  /*0440*/  STG.E desc[UR4][R6.64], R13 ;  /* 0x0000000d06007986 */ /* 0x000fe2000c101904 */
[----:B---3--:R-:W-:-:S05]  /*0450*/  IMAD.WIDE R4, R2, 0x4, R4 ;  /* 0x0000000402047825 */ /* 0x008fca00078e0204 */
[----:B------:R-:W-:Y:S01]  /*0460*/  STG.E desc[UR4][R4.64], R15 ;  /* 0x0000000f04007986 */ /* 0x000fe2000c101904 */
[----:B------:R-:W-:Y:S05]  /*0470*/  EXIT ;  /* 0x000000000000794d */ /* 0x000fea0003800000 */
        .weak           $__internal_0_$__cuda_sm20_rcp_rn_f32_slowpath
        .type           $__internal_0_$__cuda_sm20_rcp_rn_f32_slowpath,@function
        .size           $__internal_0_$__cuda_sm20_rcp_rn_f32_slowpath,(.L_x_6 - $__internal_0_$__cuda_sm20_rcp_rn_f32_slowpath)
$__internal_0_$__cuda_sm20_rcp_rn_f32_slowpath:
[----:B------:R-:W-:-:S04]  /*0480*/  SHF.L.U32 R0, R18, 0x1, RZ ;  /* 0x0000000112007819 */ /* 0x000fc800000006ff */
[----:B------:R-:W-:Y:S02]  /*0490*/  SHF.R.U32.HI R5, RZ, 0x18, R0 ;  /* 0x00000018ff057819 */ /* 0x000fe40000011600 */
[----:B------:R-:W-:Y:S02]  /*04a0*/  MOV R0, R18 ;  /* 0x0000001200007202 */ /* 0x000fe40000000f00 */
[----:B------:R-:W-:-:S13]  /*04b0*/  ISETP.NE.U32.AND P0, PT, R5, RZ, PT ;  /* 0x000000ff0500720c */ /* 0x000fda0003f05070 */
[----:B------:R-:W-:Y:S05]  /*04c0*/  @P0 BRA `(.L_x_2) ;  /* 0x00000000002c0947 */ /* 0x000fea0003800000 */
[----:B------:R-:W-:-:S04]  /*04d0*/  SHF.L.U32 R5, R0, 0x1, RZ ;  /* 0x0000000100057819 */ /* 0x000fc800000006ff */
[----:B------:R-:W-:-:S13]  /*04e0*/  ISETP.NE.AND P0, PT, R5, RZ, PT ;  /* 0x000000ff0500720c */ /* 0x000fda0003f05270 */
[----:B------:R2:W3:Y:S01]  /*04f0*/  @!P0 MUFU.RCP R5, R0 ;  /* 0x0000000000058308 */ /* 0x0004e20000001000 */
[----:B------:R-:W-:Y:S05]  /*0500*/  @!P0 BRA `(.L_x_3) ;  /* 0x0000000000a48947 */ /* 0x000fea0003800000 */
[----:B------:R-:W-:-:S04]  /*0510*/  FFMA R6, R0, 1.84467440737095516160e+19, RZ ;  /* 0x5f80000000067823 */ /* 0x000fc800000000ff */
[----:B---3--:R-:W2:Y:S02]  /*0520*/  MUFU.RCP R5, R6 ;  /* 0x0000000600057308 */ /* 0x008ea40000001000 */
[----:B--2---:R-:W-:-:S04]  /*0530*/  FFMA R0, R6, R5, -1 ;  /* 0xbf80000006007423 */ /* 0x004fc80000000005 */
[----:B------:R-:W-:-:S04]  /*0540*/  FADD.FTZ R0, -R0, -RZ ;  /* 0x800000ff00007221 */ /* 0x000fc80000010100 */
[----:B------:R-:W-:-:S04]  /*0550*/  FFMA R0, R5, R0, R5 ;  /* 0x0000000005007223 */ /* 0x000fc80000000005 */
[----:B------:R-:W-:Y:S01]  /*0560*/  FFMA R5, R0, 1.84467440737095516160e+19, RZ ;  /* 0x5f80000000057823 */ /* 0x000fe200000000ff */
[----:B------:R-:W-:Y:S06]  /*0570*/  BRA `(.L_x_3) ;  /* 0x0000000000887947 */ /* 0x000fec0003800000 */
.L_x_2:
[----:B------:R-:W-:-:S04]  /*0580*/  IADD3 R6, PT, PT, R5, -0xfd, RZ ;  /* 0xffffff0305067810 */ /* 0x000fc80007ffe0ff */
[----:B------:R-:W-:-:S13]  /*0590*/  ISETP.GT.U32.AND P0, PT, R6, 0x1, PT ;  /* 0x000000010600780c */ /* 0x000fda0003f04070 */
[----:B------:R-:W-:Y:S05]  /*05a0*/  @P0 BRA `(.L_x_4) ;  /* 0x0000000000780947 */ /* 0x000fea0003800000 */
[----:B------:R-:W-:Y:S01]  /*05b0*/  LOP3.LUT R7, R0, 0x7fffff, RZ, 0xc0, !PT ;  /* 0x007fffff00077812 */ /* 0x000fe200078ec0ff */
[----:B------:R-:W-:-:S03]  /*05c0*/  HFMA2 R13, -RZ, RZ, 0, 1.78813934326171875e-07 ;  /* 0x00000003ff0d7431 */ /* 0x000fc600000001ff */
[----:B------:R-:W-:-:S04]  /*05d0*/  LOP3.LUT R7, R7, 0x3f800000, RZ, 0xfc, !PT ;  /* 0x3f80000007077812 */ /* 0x000fc800078efcff */
[----:B------:R-:W0:Y:S01]  /*05e0*/  MUFU.RCP R10, R7 ;  /* 0x00000007000a7308 */ /* 0x000e220000001000 */
[----:B------:R-:W-:Y:S01]  /*05f0*/  SHF.L.U32 R14, R13, R6, RZ ;  /* 0x000000060d0e7219 */ /* 0x000fe200000006ff */
[----:B0-----:R-:W-:-:S04]  /*0600*/  FFMA R11, R7, R10, -1 ;  /* 0xbf800000070b7423 */ /* 0x001fc8000000000a */
[----:B------:R-:W-:-:S04]  /*0610*/  FADD.FTZ R11, -R11, -RZ ;  /* 0x800000ff0b0b7221 */ /* 0x000fc80000010100 */
[CCC-:B------:R-:W-:Y:S01]  /*0620*/  FFMA.RM R12, R10.reuse, R11.reuse, R10.reuse ;  /* 0x0000000b0a0c7223 */ /* 0x1c0fe2000000400a */
[----:B------:R-:W-:-:S04]  /*0630*/  FFMA.RP R11, R10, R11, R10 ;  /* 0x0000000b0a0b7223 */ /* 0x000fc8000000800a */
[C---:B------:R-:W-:Y:S02]  /*0640*/  LOP3.LUT R10, R12.reuse, 0x7fffff, RZ, 0xc0, !PT ;  /* 0x007fffff0c0a7812 */ /* 0x040fe400078ec0ff */
[----:B------:R-:W-:Y:S02]  /*0650*/  FSETP.NEU.FTZ.AND P0, PT, R12, R11, PT ;  /* 0x0000000b0c00720b */ /* 0x000fe40003f1d000 */
[----:B------:R-:W-:Y:S02]  /*0660*/  LOP3.LUT R11, R10, 0x800000, RZ, 0xfc, !PT ;  /* 0x008000000a0b7812 */ /* 0x000fe400078efcff */
[----:B------:R-:W-:Y:S02]  /*0670*/  SEL R10, RZ, 0xffffffff, !P0 ;  /* 0xffffffffff0a7807 */ /* 0x000fe40004000000 */
[----:B------:R-:W-:Y:S02]  /*0680*/  LOP3.LUT R7, R14, R11, RZ, 0xc0, !PT ;  /* 0x0000000b0e077212 */ /* 0x000fe400078ec0ff */
[----:B------:R-:W-:-:S02]  /*0690*/  IADD3 R10, PT, PT, -R10, RZ, RZ ;  /* 0x000000ff0a0a7210 */ /* 0x000fc40007ffe1ff */
[-C--:B------:R-:W-:Y:S02]  /*06a0*/  SHF.R.U32.HI R7, RZ, R6.reuse, R7 ;  /* 0x00000006ff077219 */ /* 0x080fe40000011607 */
[----:B------:R-:W-:Y:S02]  /*06b0*/  LOP3.LUT P1, RZ, R10, R6, R11, 0xf8, !PT ;  /* 0x000000060aff7212 */ /* 0x000fe4000782f80b */
[C---:B------:R-:W-:Y:S02]  /*06c0*/  LOP3.LUT P0, RZ, R7.reuse, 0x1, RZ, 0xc0, !PT ;  /* 0x0000000107ff7812 */ /* 0x040fe4000780c0ff */
[----:B------:R-:W-:-:S04]  /*06d0*/  LOP3.LUT P2, RZ, R7, 0x2, RZ, 0xc0, !PT ;  /* 0x0000000207ff7812 */ /* 0x000fc8000784c0ff */
[----:B------:R-:W-:Y:S02]  /*06e0*/  PLOP3.LUT P0, PT, P0, P1, P2, 0xe0, 0x0 ;  /* 0x000000000000781c */ /* 0x000fe40000703c20 */
[----:B------:R-:W-:Y:S02]  /*06f0*/  LOP3.LUT P1, RZ, R0, 0x7fffff, RZ, 0xc0, !PT ;  /* 0x007fffff00ff7812 */ /* 0x000fe4000782c0ff */
[----:B------:R-:W-:-:S04]  /*0700*/  SEL R6, RZ, 0x1, !P0 ;  /* 0x00000001ff067807 */ /* 0x000fc80004000000 */
[----:B------:R-:W-:-:S04]  /*0710*/  IADD3 R6, PT, PT, -R6, RZ, RZ ;  /* 0x000000ff06067210 */ /* 0x000fc80007ffe1ff */
[----:B------:R-:W-:Y:S02]  /*0720*/  ISETP.GE.AND P0, PT, R6, RZ, PT ;  /* 0x000000ff0600720c */ /* 0x000fe40003f06270 */
[----:B------:R-:W-:-:S04]  /*0730*/  IADD3 R6, PT, PT, R5, -0xfc, RZ ;  /* 0xffffff0405067810 */ /* 0x000fc80007ffe0ff */
[----:B------:R-:W-:-:S07]  /*0740*/  SHF.R.U32.HI R5, RZ, R6, R11 ;  /* 0x00000006ff057219 */ /* 0x000fce000001160b */
[----:B------:R-:W-:-:S04]  /*0750*/  @!P0 IADD3 R5, PT, PT, R5, 0x1, RZ ;  /* 0x0000000105058810 */ /* 0x000fc80007ffe0ff */
[----:B------:R-:W-:-:S04]  /*0760*/  @!P1 SHF.L.U32 R5, R5, 0x1, RZ ;  /* 0x0000000105059819 */ /* 0x000fc800000006ff */
[----:B------:R-:W-:Y:S01]  /*0770*/  LOP3.LUT R5, R5, 0x80000000, R0, 0xf8, !PT ;  /* 0x8000000005057812 */ /* 0x000fe200078ef800 */
[----:B------:R-:W-:Y:S06]  /*0780*/  BRA `(.L_x_3) ;  /* 0x0000000000047947 */ /* 0x000fec0003800000 */
.L_x_4:
[----:B------:R0:W1:Y:S02]  /*0790*/  MUFU.RCP R5, R0 ;  /* 0x0000000000057308 */ /* 0x0000640000001000 */
.L_x_3:
[----:B0123--:R-:W-:Y:S02]  /*07a0*/  MOV R0, R5 ;  /* 0x0000000500007202 */ /* 0x00ffe40000000f00 */
[----:B------:R-:W-:-:S04]  /*07b0*/  MOV R5, 0x0 ;  /* 0x0000000000057802 */ /* 0x000fc80000000f00 */
[----:B------:R-:W-:Y:S05]  /*07c0*/  RET.REL.NODEC R4 `(_Z9llgtorquePfS_S_S_S_S_S_S_S_fi) ;  /* 0xfffffff8040c7950 */ /* 0x000fea0003c3ffff */
.L_x_5:
[----:B------:R-:W-:-:S00]  /*07d0*/  BRA `(.L_x_5) ;  /* 0xfffffffc00fc7947 */ /* 0x000fc0000383ffff */
[----:B------:R-:W-:-:S00]  /*07e0*/  NOP ;  /* 0x0000000000007918 */ /* 0x000fc00000000000 */
        /* <DEDUP_REMOVED lines=9> */
.L_x_6:


//--------------------- .nv.shared.reserved.0     --------------------------
	.section	.nv.shared.reserved.0,"aw",@nobits
	.weak		__nv_reservedSMEM_offset_0_alias
	.size		__nv_reservedSMEM_offset_0_alias, 0, 64
	.other		__nv_reservedSMEM_offset_0_alias,@"STO_CUDA_RESERVED_SHARED STV_DEFAULT"
__nv_reservedSMEM_offset_0_alias:
	.zero		0
	.zero		64


//--------------------- .nv.constant0._Z9llgtorquePfS_S_S_S_S_S_S_S_fi --------------------------
	.section	.nv.constant0._Z9llgtorquePfS_S_S_S_S_S_S_S_fi,"a",@progbits
	.sectionflags	@""
	.align	4
.nv.constant0._Z9llgtorquePfS_S_S_S_S_S_S_S_fi:
	.zero		976


//--------------------- SYMBOLS --------------------------

	.type		.nv.reservedSmem.offset0,@object
	.size		.nv.reservedSmem.offset0,0x4
